	.headerflags	@"EF_CUDA_TEXMODE_UNIFIED EF_CUDA_64BIT_ADDRESS EF_CUDA_ACCELERATORS EF_CUDA_SM90 EF_CUDA_VIRTUAL_SM(EF_CUDA_SM90)"
	.elftype	@"ET_EXEC"


//--------------------- .nv.info                  --------------------------
	.section	.nv.info,"",@"SHT_CUDA_INFO"
	.align	4


	//----- nvinfo : EIATTR_REGCOUNT
	.align		4
        /*0000*/ 	.byte	0x04, 0x2f
        /*0002*/ 	.short	(.L_1 - .L_0)
	.align		4
.L_0:
        /*0004*/ 	.word	index@(triton_poi_fused_convolution_relu_2)
        /*0008*/ 	.word	0x00000018


	//----- nvinfo : EIATTR_MIN_STACK_SIZE
	.align		4
.L_1:
        /*000c*/ 	.byte	0x04, 0x12
        /*000e*/ 	.short	(.L_3 - .L_2)
	.align		4
.L_2:
        /*0010*/ 	.word	index@(triton_poi_fused_convolution_relu_2)
        /*0014*/ 	.word	0x00000000


	//----- nvinfo : EIATTR_FRAME_SIZE
	.align		4
.L_3:
        /*0018*/ 	.byte	0x04, 0x11
        /*001a*/ 	.short	(.L_5 - .L_4)
	.align		4
.L_4:
        /*001c*/ 	.word	index@(triton_poi_fused_convolution_relu_2)
        /*0020*/ 	.word	0x00000000


	//----- nvinfo : EIATTR_MIN_STACK_SIZE
	.align		4
.L_5:
        /*0024*/ 	.byte	0x04, 0x12
        /*0026*/ 	.short	(.L_7 - .L_6)
	.align		4
.L_6:
        /*0028*/ 	.word	index@(triton_poi_fused_convolution_relu_2)
        /*002c*/ 	.word	0x00000000
.L_7:


//--------------------- .nv.info.triton_poi_fused_convolution_relu_2 --------------------------
	.section	.nv.info.triton_poi_fused_convolution_relu_2,"",@"SHT_CUDA_INFO"
	.sectionflags	@""
	.align	4


	//----- nvinfo : EIATTR_CUDA_API_VERSION
	.align		4
        /*0000*/ 	.byte	0x04, 0x37
        /*0002*/ 	.short	(.L_9 - .L_8)
.L_8:
        /*0004*/ 	.word	0x0000007c


	//----- nvinfo : EIATTR_KPARAM_INFO
	.align		4
.L_9:
        /*0008*/ 	.byte	0x04, 0x17
        /*000a*/ 	.short	(.L_11 - .L_10)
.L_10:
        /*000c*/ 	.word	0x00000000
        /*0010*/ 	.short	0x0004
        /*0012*/ 	.short	0x001c
        /*0014*/ 	.byte	0x00, 0xf0, 0x11, 0x00


	//----- nvinfo : EIATTR_KPARAM_INFO
	.align		4
.L_11:
        /*0018*/ 	.byte	0x04, 0x17
        /*001a*/ 	.short	(.L_13 - .L_12)
.L_12:
        /*001c*/ 	.word	0x00000000
        /*0020*/ 	.short	0x0003
        /*0022*/ 	.short	0x0018
        /*0024*/ 	.byte	0x00, 0xf0, 0x11, 0x00


	//----- nvinfo : EIATTR_KPARAM_INFO
	.align		4
.L_13:
        /*0028*/ 	.byte	0x04, 0x17
        /*002a*/ 	.short	(.L_15 - .L_14)
.L_14:
        /*002c*/ 	.word	0x00000000
        /*0030*/ 	.short	0x0002
        /*0032*/ 	.short	0x0010
        /*0034*/ 	.byte	0x00, 0xf4, 0x21, 0x00


	//----- nvinfo : EIATTR_KPARAM_INFO
	.align		4
.L_15:
        /*0038*/ 	.byte	0x04, 0x17
        /*003a*/ 	.short	(.L_17 - .L_16)
.L_16:
        /*003c*/ 	.word	0x00000000
        /*0040*/ 	.short	0x0001
        /*0042*/ 	.short	0x0008
        /*0044*/ 	.byte	0x00, 0xf4, 0x21, 0x00


	//----- nvinfo : EIATTR_KPARAM_INFO
	.align		4
.L_17:
        /*0048*/ 	.byte	0x04, 0x17
        /*004a*/ 	.short	(.L_19 - .L_18)
.L_18:
        /*004c*/ 	.word	0x00000000
        /*0050*/ 	.short	0x0000
        /*0052*/ 	.short	0x0000
        /*0054*/ 	.byte	0x00, 0xf4, 0x21, 0x00


	//----- nvinfo : EIATTR_SPARSE_MMA_MASK
	.align		4
.L_19:
        /*0058*/ 	.byte	0x03, 0x50
        /*005a*/ 	.short	0x0000


	//----- nvinfo : EIATTR_MAXREG_COUNT
	.align		4
        /*005c*/ 	.byte	0x03, 0x1b
        /*005e*/ 	.short	0x00ff


	//----- nvinfo : EIATTR_EXIT_INSTR_OFFSETS
	.align		4
        /*0060*/ 	.byte	0x04, 0x1c
        /*0062*/ 	.short	(.L_21 - .L_20)


	//   ....[0]....
.L_20:
        /*0064*/ 	.word	0x000003b0


	//   ....[1]....
        /*0068*/ 	.word	0x000003d0


	//----- nvinfo : EIATTR_REQNTID
	.align		4
.L_21:
        /*006c*/ 	.byte	0x04, 0x10
        /*006e*/ 	.short	(.L_23 - .L_22)
.L_22:
        /*0070*/ 	.word	0x00000080
        /*0074*/ 	.word	0x00000001
        /*0078*/ 	.word	0x00000001


	//----- nvinfo : EIATTR_CBANK_PARAM_SIZE
	.align		4
.L_23:
        /*007c*/ 	.byte	0x03, 0x19
        /*007e*/ 	.short	0x0020


	//----- nvinfo : EIATTR_PARAM_CBANK
	.align		4
        /*0080*/ 	.byte	0x04, 0x0a
        /*0082*/ 	.short	(.L_25 - .L_24)
	.align		4
.L_24:
        /*0084*/ 	.word	index@(.nv.constant0.triton_poi_fused_convolution_relu_2)
        /*0088*/ 	.short	0x0210
        /*008a*/ 	.short	0x0020


	//----- nvinfo : EIATTR_SW_WAR
	.align		4
.L_25:
        /*008c*/ 	.byte	0x04, 0x36
        /*008e*/ 	.short	(.L_27 - .L_26)
.L_26:
        /*0090*/ 	.word	0x00000008
.L_27:


//--------------------- .nv.callgraph             --------------------------
	.section	.nv.callgraph,"",@"SHT_CUDA_CALLGRAPH"
	.align	4
	.sectionentsize	8
	.align		4
        /*0000*/ 	.word	0x00000000
	.align		4
        /*0004*/ 	.word	0xffffffff
	.align		4
        /*0008*/ 	.word	0x00000000
	.align		4
        /*000c*/ 	.word	0xfffffffe
	.align		4
        /*0010*/ 	.word	0x00000000
	.align		4
        /*0014*/ 	.word	0xfffffffd
	.align		4
        /*0018*/ 	.word	0x00000000
	.align		4
        /*001c*/ 	.word	0xfffffffc


//--------------------- .text.triton_poi_fused_convolution_relu_2 --------------------------
	.section	.text.triton_poi_fused_convolution_relu_2,"ax",@progbits
	.align	128
        .global         triton_poi_fused_convolution_relu_2
        .type           triton_poi_fused_convolution_relu_2,@function
        .size           triton_poi_fused_convolution_relu_2,(.L_x_1 - triton_poi_fused_convolution_relu_2)
        .other          triton_poi_fused_convolution_relu_2,@"STO_CUDA_ENTRY STV_DEFAULT"
triton_poi_fused_convolution_relu_2:
.text.triton_poi_fused_convolution_relu_2:
[----:B------:R-:W0:Y:S02]  /*0000*/  LDC R1, c[0x0][0x28] ;  /* 0x00000a00ff017b82 */ /* 0x000e240000000800 */
[----:B------:R-:W1:Y:S01]  /*0010*/  S2R R0, SR_CTAID.Y ;  /* 0x0000000000007919 */ /* 0x000e620000002600 */
[----:B------:R-:W2:Y:S01]  /*0020*/  LDC.64 R2, c[0x0][0x210] ;  /* 0x00008400ff027b82 */ /* 0x000ea20000000a00 */
[----:B------:R-:W-:Y:S01]  /*0030*/  CS2R R8, SRZ ;  /* 0x0000000000087805 */ /* 0x000fe2000001ff00 */
[----:B------:R-:W-:Y:S01]  /*0040*/  ULDC.64 UR4, c[0x0][0x208] ;  /* 0x0000820000047ab9 */ /* 0x000fe20000000a00 */
[----:B------:R-:W3:Y:S01]  /*0050*/  S2R R6, SR_TID.X ;  /* 0x0000000000067919 */ /* 0x000ee20000002100 */
[----:B------:R-:W4:Y:S01]  /*0060*/  S2R R11, SR_CTAID.X ;  /* 0x00000000000b7919 */ /* 0x000f220000002500 */
[----:B-1----:R-:W-:-:S04]  /*0070*/  IMAD.SHL.U32 R10, R0, 0x2, RZ ;  /* 0x00000002000a7824 */ /* 0x002fc800078e00ff */
[----:B------:R-:W-:Y:S01]  /*0080*/  IMAD.HI R4, R10, 0x2aaaaaab, RZ ;  /* 0x2aaaaaab0a047827 */ /* 0x000fe200078e02ff */
[----:B---3--:R-:W-:Y:S02]  /*0090*/  LOP3.LUT R6, R6, 0x7f, RZ, 0xc0, !PT ;  /* 0x0000007f06067812 */ /* 0x008fe400078ec0ff */
[----:B------:R-:W-:Y:S02]  /*00a0*/  ISETP.GE.AND P1, PT, R10, 0xc0, PT ;  /* 0x000000c00a00780c */ /* 0x000fe40003f26270 */
[----:B------:R-:W-:Y:S01]  /*00b0*/  SHF.R.U32.HI R5, RZ, 0x1f, R4 ;  /* 0x0000001fff057819 */ /* 0x000fe20000011604 */
[----:B----4-:R-:W-:-:S03]  /*00c0*/  IMAD R11, R11, 0x100, R6 ;  /* 0x000001000b0b7824 */ /* 0x010fc600078e0206 */
[----:B------:R-:W-:Y:S01]  /*00d0*/  LEA.HI.SX32 R7, R4, R5, 0x1d ;  /* 0x0000000504077211 */ /* 0x000fe200078feaff */
[C---:B------:R-:W-:Y:S01]  /*00e0*/  VIADD R18, R11.reuse, 0x80 ;  /* 0x000000800b127836 */ /* 0x040fe20000000000 */
[----:B------:R-:W1:Y:S01]  /*00f0*/  LDC.64 R4, c[0x0][0x218] ;  /* 0x00008600ff047b82 */ /* 0x000e620000000a00 */
[----:B------:R-:W-:Y:S02]  /*0100*/  ISETP.GE.AND P0, PT, R11, 0xe1, PT ;  /* 0x000000e10b00780c */ /* 0x000fe40003f06270 */
[C---:B------:R-:W-:Y:S01]  /*0110*/  IMAD R16, R7.reuse, -0x30, R10 ;  /* 0xffffffd007107824 */ /* 0x040fe200078e020a */
[----:B------:R-:W-:Y:S02]  /*0120*/  ISETP.LT.AND P3, PT, R18, 0xe1, !P1 ;  /* 0x000000e11200780c */ /* 0x000fe40004f61270 */
[----:B------:R-:W-:Y:S01]  /*0130*/  ISETP.LT.AND P2, PT, R10, 0xc0, !P0 ;  /* 0x000000c00a00780c */ /* 0x000fe20004741270 */
[----:B------:R-:W-:-:S04]  /*0140*/  IMAD R6, R7, 0x2a30, R16 ;  /* 0x00002a3007067824 */ /* 0x000fc800078e0210 */
[----:B------:R-:W-:Y:S02]  /*0150*/  IMAD R13, R11, 0x30, R6 ;  /* 0x000000300b0d7824 */ /* 0x000fe400078e0206 */
[----:B------:R-:W3:Y:S03]  /*0160*/  LDC.64 R6, c[0x0][0x220] ;  /* 0x00008800ff067b82 */ /* 0x000ee60000000a00 */
[----:B------:R-:W-:Y:S01]  /*0170*/  IADD3 R15, R13, 0x1800, RZ ;  /* 0x000018000d0f7810 */ /* 0x000fe20007ffe0ff */
[----:B--2---:R-:W-:-:S04]  /*0180*/  IMAD.WIDE R12, R13, 0x4, R2 ;  /* 0x000000040d0c7825 */ /* 0x004fc800078e0202 */
[----:B------:R-:W-:Y:S01]  /*0190*/  IMAD.WIDE R14, R15, 0x4, R2 ;  /* 0x000000040f0e7825 */ /* 0x000fe200078e0202 */
[----:B------:R-:W-:Y:S01]  /*01a0*/  CS2R R2, SRZ ;  /* 0x0000000000027805 */ /* 0x000fe2000001ff00 */
[----:B------:R2:W4:Y:S02]  /*01b0*/  @P2 LDG.E.EL.64 R8, desc[UR4][R12.64] ;  /* 0x000000040c082981 */ /* 0x000524000c2e1b00 */
[----:B-1----:R-:W-:Y:S01]  /*01c0*/  IMAD.WIDE R16, R16, 0x4, R4 ;  /* 0x0000000410107825 */ /* 0x002fe200078e0204 */
[----:B------:R-:W-:-:S04]  /*01d0*/  CS2R R4, SRZ ;  /* 0x0000000000047805 */ /* 0x000fc8000001ff00 */
[----:B------:R-:W4:Y:S04]  /*01e0*/  @!P1 LDG.E.EL.64 R2, desc[UR4][R16.64] ;  /* 0x0000000410029981 */ /* 0x000f28000c2e1b00 */
[----:B------:R1:W5:Y:S01]  /*01f0*/  @P3 LDG.E.EL.64 R4, desc[UR4][R14.64] ;  /* 0x000000040e043981 */ /* 0x000362000c2e1b00 */
[----:B------:R-:W-:Y:S02]  /*0200*/  VIADD R10, R10, 0x1 ;  /* 0x000000010a0a7836 */ /* 0x000fe40000000000 */
[----:B------:R-:W-:-:S03]  /*0210*/  IMAD R11, R0, 0x1c2, R11 ;  /* 0x000001c2000b7824 */ /* 0x000fc600078e020b */
[C---:B------:R-:W-:Y:S02]  /*0220*/  ISETP.GE.AND P1, PT, R10.reuse, 0xc0, PT ;  /* 0x000000c00a00780c */ /* 0x040fe40003f26270 */
[----:B--2---:R-:W-:Y:S02]  /*0230*/  IADD3 R13, R11, 0x80, RZ ;  /* 0x000000800b0d7810 */ /* 0x004fe40007ffe0ff */
[----:B------:R-:W-:Y:S01]  /*0240*/  ISETP.LT.AND P0, PT, R10, 0xc0, !P0 ;  /* 0x000000c00a00780c */ /* 0x000fe20004701270 */
[----:B-1----:R-:W-:Y:S01]  /*0250*/  VIADD R15, R11, 0xe1 ;  /* 0x000000e10b0f7836 */ /* 0x002fe20000000000 */
[----:B------:R-:W-:Y:S02]  /*0260*/  ISETP.LT.AND P1, PT, R18, 0xe1, !P1 ;  /* 0x000000e11200780c */ /* 0x000fe40004f21270 */
[----:B------:R-:W-:Y:S02]  /*0270*/  IADD3 R17, R11, 0x161, RZ ;  /* 0x000001610b117810 */ /* 0x000fe40007ffe0ff */
[C---:B----4-:R-:W-:Y:S01]  /*0280*/  FSETP.GEU.AND P5, PT, R2.reuse, -R8, PT ;  /* 0x800000080200720b */ /* 0x050fe20003fae000 */
[----:B------:R-:W-:Y:S01]  /*0290*/  FADD R0, R2, R8 ;  /* 0x0000000802007221 */ /* 0x000fe20000000000 */
[----:B------:R-:W-:-:S02]  /*02a0*/  FSETP.GEU.AND P4, PT, R3, -R9, PT ;  /* 0x800000090300720b */ /* 0x000fc40003f8e000 */
[C---:B-----5:R-:W-:Y:S01]  /*02b0*/  FSETP.GEU.AND P6, PT, R2.reuse, -R4, PT ;  /* 0x800000040200720b */ /* 0x060fe20003fce000 */
[----:B------:R-:W-:Y:S01]  /*02c0*/  FADD R2, R2, R4 ;  /* 0x0000000402027221 */ /* 0x000fe20000000000 */
[----:B------:R-:W-:Y:S01]  /*02d0*/  FADD R4, R3, R9 ;  /* 0x0000000903047221 */ /* 0x000fe20000000000 */
[----:B---3--:R-:W-:-:S04]  /*02e0*/  IMAD.WIDE R8, R11, 0x4, R6 ;  /* 0x000000040b087825 */ /* 0x008fc800078e0206 */
[----:B------:R-:W-:Y:S01]  /*02f0*/  IMAD.WIDE R10, R13, 0x4, R6 ;  /* 0x000000040d0a7825 */ /* 0x000fe200078e0206 */
[----:B------:R-:W-:-:S03]  /*0300*/  SEL R19, R2, RZ, P6 ;  /* 0x000000ff02137207 */ /* 0x000fc60003000000 */
[----:B------:R-:W-:Y:S01]  /*0310*/  IMAD.WIDE R12, R15, 0x4, R6 ;  /* 0x000000040f0c7825 */ /* 0x000fe200078e0206 */
[----:B------:R-:W-:Y:S02]  /*0320*/  SEL R15, R0, RZ, P5 ;  /* 0x000000ff000f7207 */ /* 0x000fe40002800000 */
[----:B------:R-:W-:Y:S02]  /*0330*/  SEL R21, R4, RZ, P4 ;  /* 0x000000ff04157207 */ /* 0x000fe40002000000 */
[C---:B------:R-:W-:Y:S01]  /*0340*/  FSETP.GEU.AND P5, PT, R3.reuse, -R5, PT ;  /* 0x800000050300720b */ /* 0x040fe20003fae000 */
[----:B------:R-:W-:Y:S01]  /*0350*/  FADD R3, R3, R5 ;  /* 0x0000000503037221 */ /* 0x000fe20000000000 */
[----:B------:R1:W-:Y:S04]  /*0360*/  @P2 STG.E desc[UR4][R8.64], R15 ;  /* 0x0000000f08002986 */ /* 0x0003e8000c101904 */
[----:B------:R1:W-:Y:S01]  /*0370*/  @P3 STG.E desc[UR4][R10.64], R19 ;  /* 0x000000130a003986 */ /* 0x0003e2000c101904 */
[----:B------:R-:W-:-:S03]  /*0380*/  IMAD.WIDE R6, R17, 0x4, R6 ;  /* 0x0000000411067825 */ /* 0x000fc600078e0206 */
[----:B------:R1:W-:Y:S01]  /*0390*/  @P0 STG.E desc[UR4][R12.64], R21 ;  /* 0x000000150c000986 */ /* 0x0003e2000c101904 */
[----:B------:R-:W-:Y:S01]  /*03a0*/  SEL R3, R3, RZ, P5 ;  /* 0x000000ff03037207 */ /* 0x000fe20002800000 */
[----:B------:R-:W-:Y:S06]  /*03b0*/  @!P1 EXIT ;  /* 0x000000000000994d */ /* 0x000fec0003800000 */
[----:B------:R-:W-:Y:S01]  /*03c0*/  STG.E desc[UR4][R6.64], R3 ;  /* 0x0000000306007986 */ /* 0x000fe2000c101904 */
[----:B------:R-:W-:Y:S05]  /*03d0*/  EXIT ;  /* 0x000000000000794d */ /* 0x000fea0003800000 */
.L_x_0:
[----:B------:R-:W-:-:S00]  /*03e0*/  BRA `(.L_x_0) ;  /* 0xfffffffc00fc7947 */ /* 0x000fc0000383ffff */
[----:B------:R-:W-:-:S00]  /*03f0*/  NOP ;  /* 0x0000000000007918 */ /* 0x000fc00000000000 */
        /* <DEDUP_REMOVED lines=8> */
.L_x_1:


//--------------------- .nv.constant0.triton_poi_fused_convolution_relu_2 --------------------------
	.section	.nv.constant0.triton_poi_fused_convolution_relu_2,"a",@progbits
	.sectionflags	@""
	.align	4
.nv.constant0.triton_poi_fused_convolution_relu_2:
	.zero		560
